//
// Generated by NVIDIA NVVM Compiler
//
// Compiler Build ID: CL-36424714
// Cuda compilation tools, release 13.0, V13.0.88
// Based on NVVM 20.0.0
//

.version 9.0
.target sm_100
.address_size 64

	// .globl	_Z12renderKernelffffffPfS_Pc

.visible .entry _Z12renderKernelffffffPfS_Pc(
	.param .f32 _Z12renderKernelffffffPfS_Pc_param_0,
	.param .f32 _Z12renderKernelffffffPfS_Pc_param_1,
	.param .f32 _Z12renderKernelffffffPfS_Pc_param_2,
	.param .f32 _Z12renderKernelffffffPfS_Pc_param_3,
	.param .f32 _Z12renderKernelffffffPfS_Pc_param_4,
	.param .f32 _Z12renderKernelffffffPfS_Pc_param_5,
	.param .u64 .ptr .align 1 _Z12renderKernelffffffPfS_Pc_param_6,
	.param .u64 .ptr .align 1 _Z12renderKernelffffffPfS_Pc_param_7,
	.param .u64 .ptr .align 1 _Z12renderKernelffffffPfS_Pc_param_8
)
{


	ret;

}


// ===== COMPILED SASS (sm_100) =====

	.target	sm_100

	.elftype	@"ET_EXEC"


//--------------------- .note.nv.tkinfo           --------------------------
	.section	.note.nv.tkinfo,"",@"SHT_NOTE"
	.sectionflags	@"SHF_NOTE_NV_TKINFO"
	.tkinfo
        /*0018*/ 	.word	0x00000002
        /*0030*/ 	.string	""
        /*0030*/ 	.string	"ptxas"
        /*0030*/ 	.string	"Cuda compilation tools, release 13.0, V13.0.88"
        /*0030*/ 	.string	"Build cuda_13.0.r13.0/compiler.36424714_0"
        /*0030*/ 	.string	"-arch sm_100 -m 64 "



//--------------------- .note.nv.cuinfo           --------------------------
	.section	.note.nv.cuinfo,"",@"SHT_NOTE"
	.sectionflags	@"SHF_NOTE_NV_CUINFO"
        /*0018*/ 	.short	0x0002
        /*001a*/ 	.short	0x0064
        /*001c*/ 	.short	0x0082
	.zero		2


//--------------------- .nv.info                  --------------------------
	.section	.nv.info,"",@"SHT_CUDA_INFO"
	.align	4


	//----- nvinfo : EIATTR_REGCOUNT
	.align		4
        /*0000*/ 	.byte	0x04, 0x2f
        /*0002*/ 	.short	(.L_1 - .L_0)
	.align		4
.L_0:
        /*0004*/ 	.word	index@(_Z12renderKernelffffffPfS_Pc)
        /*0008*/ 	.word	0x00000004


	//----- nvinfo : EIATTR_FRAME_SIZE
	.align		4
.L_1:
        /*000c*/ 	.byte	0x04, 0x11
        /*000e*/ 	.short	(.L_3 - .L_2)
	.align		4
.L_2:
        /*0010*/ 	.word	index@(_Z12renderKernelffffffPfS_Pc)
        /*0014*/ 	.word	0x00000000


	//----- nvinfo : EIATTR_MIN_STACK_SIZE
	.align		4
.L_3:
        /*0018*/ 	.byte	0x04, 0x12
        /*001a*/ 	.short	(.L_5 - .L_4)
	.align		4
.L_4:
        /*001c*/ 	.word	index@(_Z12renderKernelffffffPfS_Pc)
        /*0020*/ 	.word	0x00000000
.L_5:


//--------------------- .nv.compat                --------------------------
	.section	.nv.compat,"",@"SHT_CUDA_COMPAT_INFO"
	.align	4
        /*0000*/ 	.byte	0x02, 0x09, 0x00, 0x00, 0x02, 0x02, 0x01, 0x00, 0x02, 0x05, 0x05, 0x00, 0x03, 0x07, 0x01, 0x01
        /*0010*/ 	.byte	0x02, 0x03, 0x00, 0x00, 0x02, 0x06, 0x01, 0x00, 0x04, 0x0b, 0x08, 0x00, 0x09, 0x00, 0x00, 0x00
        /*0020*/ 	.byte	0x00, 0x00, 0x00, 0x00


//--------------------- .nv.info._Z12renderKernelffffffPfS_Pc --------------------------
	.section	.nv.info._Z12renderKernelffffffPfS_Pc,"",@"SHT_CUDA_INFO"
	.sectionflags	@""
	.align	4


	//----- nvinfo : EIATTR_CUDA_API_VERSION
	.align		4
        /*0000*/ 	.byte	0x04, 0x37
        /*0002*/ 	.short	(.L_7 - .L_6)
.L_6:
        /*0004*/ 	.word	0x00000082


	//----- nvinfo : EIATTR_KPARAM_INFO
	.align		4
.L_7:
        /*0008*/ 	.byte	0x04, 0x17
        /*000a*/ 	.short	(.L_9 - .L_8)
.L_8:
        /*000c*/ 	.word	0x00000000
        /*0010*/ 	.short	0x0008
        /*0012*/ 	.short	0x0028
        /*0014*/ 	.byte	0x00, 0xf5, 0x21, 0x00


	//----- nvinfo : EIATTR_KPARAM_INFO
	.align		4
.L_9:
        /*0018*/ 	.byte	0x04, 0x17
        /*001a*/ 	.short	(.L_11 - .L_10)
.L_10:
        /*001c*/ 	.word	0x00000000
        /*0020*/ 	.short	0x0007
        /*0022*/ 	.short	0x0020
        /*0024*/ 	.byte	0x00, 0xf5, 0x21, 0x00


	//----- nvinfo : EIATTR_KPARAM_INFO
	.align		4
.L_11:
        /*0028*/ 	.byte	0x04, 0x17
        /*002a*/ 	.short	(.L_13 - .L_12)
.L_12:
        /*002c*/ 	.word	0x00000000
        /*0030*/ 	.short	0x0006
        /*0032*/ 	.short	0x0018
        /*0034*/ 	.byte	0x00, 0xf5, 0x21, 0x00


	//----- nvinfo : EIATTR_KPARAM_INFO
	.align		4
.L_13:
        /*0038*/ 	.byte	0x04, 0x17
        /*003a*/ 	.short	(.L_15 - .L_14)
.L_14:
        /*003c*/ 	.word	0x00000000
        /*0040*/ 	.short	0x0005
        /*0042*/ 	.short	0x0014
        /*0044*/ 	.byte	0x00, 0xf0, 0x11, 0x00


	//----- nvinfo : EIATTR_KPARAM_INFO
	.align		4
.L_15:
        /*0048*/ 	.byte	0x04, 0x17
        /*004a*/ 	.short	(.L_17 - .L_16)
.L_16:
        /*004c*/ 	.word	0x00000000
        /*0050*/ 	.short	0x0004
        /*0052*/ 	.short	0x0010
        /*0054*/ 	.byte	0x00, 0xf0, 0x11, 0x00


	//----- nvinfo : EIATTR_KPARAM_INFO
	.align		4
.L_17:
        /*0058*/ 	.byte	0x04, 0x17
        /*005a*/ 	.short	(.L_19 - .L_18)
.L_18:
        /*005c*/ 	.word	0x00000000
        /*0060*/ 	.short	0x0003
        /*0062*/ 	.short	0x000c
        /*0064*/ 	.byte	0x00, 0xf0, 0x11, 0x00


	//----- nvinfo : EIATTR_KPARAM_INFO
	.align		4
.L_19:
        /*0068*/ 	.byte	0x04, 0x17
        /*006a*/ 	.short	(.L_21 - .L_20)
.L_20:
        /*006c*/ 	.word	0x00000000
        /*0070*/ 	.short	0x0002
        /*0072*/ 	.short	0x0008
        /*0074*/ 	.byte	0x00, 0xf0, 0x11, 0x00


	//----- nvinfo : EIATTR_KPARAM_INFO
	.align		4
.L_21:
        /*0078*/ 	.byte	0x04, 0x17
        /*007a*/ 	.short	(.L_23 - .L_22)
.L_22:
        /*007c*/ 	.word	0x00000000
        /*0080*/ 	.short	0x0001
        /*0082*/ 	.short	0x0004
        /*0084*/ 	.byte	0x00, 0xf0, 0x11, 0x00


	//----- nvinfo : EIATTR_KPARAM_INFO
	.align		4
.L_23:
        /*0088*/ 	.byte	0x04, 0x17
        /*008a*/ 	.short	(.L_25 - .L_24)
.L_24:
        /*008c*/ 	.word	0x00000000
        /*0090*/ 	.short	0x0000
        /*0092*/ 	.short	0x0000
        /*0094*/ 	.byte	0x00, 0xf0, 0x11, 0x00


	//----- nvinfo : EIATTR_SPARSE_MMA_MASK
	.align		4
.L_25:
        /*0098*/ 	.byte	0x03, 0x50
        /*009a*/ 	.short	0x0000


	//----- nvinfo : EIATTR_MAXREG_COUNT
	.align		4
        /*009c*/ 	.byte	0x03, 0x1b
        /*009e*/ 	.short	0x00ff


	//----- nvinfo : EIATTR_MERCURY_ISA_VERSION
	.align		4
        /*00a0*/ 	.byte	0x03, 0x5f
        /*00a2*/ 	.short	0x0101


	//----- nvinfo : EIATTR_VRC_CTA_INIT_COUNT
	.align		4
        /*00a4*/ 	.byte	0x02, 0x4a
	.zero		1
	.zero		1


	//----- nvinfo : EIATTR_EXIT_INSTR_OFFSETS
	.align		4
        /*00a8*/ 	.byte	0x04, 0x1c
        /*00aa*/ 	.short	(.L_27 - .L_26)


	//   ....[0]....
.L_26:
        /*00ac*/ 	.word	0x00000010


	//----- nvinfo : EIATTR_CBANK_PARAM_SIZE
	.align		4
.L_27:
        /*00b0*/ 	.byte	0x03, 0x19
        /*00b2*/ 	.short	0x0030


	//----- nvinfo : EIATTR_PARAM_CBANK
	.align		4
        /*00b4*/ 	.byte	0x04, 0x0a
        /*00b6*/ 	.short	(.L_29 - .L_28)
	.align		4
.L_28:
        /*00b8*/ 	.word	index@(.nv.constant0._Z12renderKernelffffffPfS_Pc)
        /*00bc*/ 	.short	0x0380
        /*00be*/ 	.short	0x0030


	//----- nvinfo : EIATTR_SW_WAR
	.align		4
.L_29:
        /*00c0*/ 	.byte	0x04, 0x36
        /*00c2*/ 	.short	(.L_31 - .L_30)
.L_30:
        /*00c4*/ 	.word	0x00000008
.L_31:


//--------------------- .nv.callgraph             --------------------------
	.section	.nv.callgraph,"",@"SHT_CUDA_CALLGRAPH"
	.align	4
	.sectionentsize	8
	.align		4
        /*0000*/ 	.word	0x00000000
	.align		4
        /*0004*/ 	.word	0xffffffff
	.align		4
        /*0008*/ 	.word	0x00000000
	.align		4
        /*000c*/ 	.word	0xfffffffe
	.align		4
        /*0010*/ 	.word	0x00000000
	.align		4
        /*0014*/ 	.word	0xfffffffd
	.align		4
        /*0018*/ 	.word	0x00000000
	.align		4
        /*001c*/ 	.word	0xfffffffc


//--------------------- .text._Z12renderKernelffffffPfS_Pc --------------------------
	.section	.text._Z12renderKernelffffffPfS_Pc,"ax",@progbits
	.align	128
        .global         _Z12renderKernelffffffPfS_Pc
        .type           _Z12renderKernelffffffPfS_Pc,@function
        .size           _Z12renderKernelffffffPfS_Pc,(.L_x_1 - _Z12renderKernelffffffPfS_Pc)
        .other          _Z12renderKernelffffffPfS_Pc,@"STO_CUDA_ENTRY STV_DEFAULT"
_Z12renderKernelffffffPfS_Pc:
.text._Z12renderKernelffffffPfS_Pc:
[----:B------:R-:W-:Y:S01]  /*0000*/  LDC R1, c[0x0][0x37c] ;  /* 0x0000df00ff017b82 */ /* 0x000fe20000000800 */
[----:B------:R-:W-:Y:S05]  /*0010*/  EXIT ;  /* 0x000000000000794d */ /* 0x000fea0003800000 */
.L_x_0:
[----:B------:R-:W-:-:S00]  /*0020*/  BRA `(.L_x_0) ;  /* 0xfffffffc00fc7947 */ /* 0x000fc0000383ffff */
[----:B------:R-:W-:-:S00]  /*0030*/  NOP ;  /* 0x0000000000007918 */ /* 0x000fc00000000000 */
        /* <DEDUP_REMOVED lines=12> */
.L_x_1:


//--------------------- .nv.shared.reserved.0     --------------------------
	.section	.nv.shared.reserved.0,"aw",@nobits
	.weak		__nv_reservedSMEM_offset_0_alias
	.size		__nv_reservedSMEM_offset_0_alias, 0, 64
	.other		__nv_reservedSMEM_offset_0_alias,@"STO_CUDA_RESERVED_SHARED STV_DEFAULT"
__nv_reservedSMEM_offset_0_alias:
	.zero		0
	.zero		64


//--------------------- .nv.constant0._Z12renderKernelffffffPfS_Pc --------------------------
	.section	.nv.constant0._Z12renderKernelffffffPfS_Pc,"a",@progbits
	.sectionflags	@""
	.align	4
.nv.constant0._Z12renderKernelffffffPfS_Pc:
	.zero		944


//--------------------- SYMBOLS --------------------------

	.type		.nv.reservedSmem.offset0,@object
	.size		.nv.reservedSmem.offset0,0x4
